	.headerflags	@"EF_CUDA_TEXMODE_UNIFIED EF_CUDA_64BIT_ADDRESS EF_CUDA_ACCELERATORS EF_CUDA_SM90 EF_CUDA_VIRTUAL_SM(EF_CUDA_SM90)"
	.elftype	@"ET_EXEC"


//--------------------- .nv.info                  --------------------------
	.section	.nv.info,"",@"SHT_CUDA_INFO"
	.align	4


	//----- nvinfo : EIATTR_REGCOUNT
	.align		4
        /*0000*/ 	.byte	0x04, 0x2f
        /*0002*/ 	.short	(.L_2 - .L_1)
	.align		4
.L_1:
        /*0004*/ 	.word	index@(triton_per_fused__native_batch_norm_legit_add_eq_masked_fill_native_batch_norm_backward_ones_like_2)
        /*0008*/ 	.word	0x0000001a


	//----- nvinfo : EIATTR_MIN_STACK_SIZE
	.align		4
.L_2:
        /*000c*/ 	.byte	0x04, 0x12
        /*000e*/ 	.short	(.L_4 - .L_3)
	.align		4
.L_3:
        /*0010*/ 	.word	index@(triton_per_fused__native_batch_norm_legit_add_eq_masked_fill_native_batch_norm_backward_ones_like_2)
        /*0014*/ 	.word	0x00000000


	//----- nvinfo : EIATTR_FRAME_SIZE
	.align		4
.L_4:
        /*0018*/ 	.byte	0x04, 0x11
        /*001a*/ 	.short	(.L_6 - .L_5)
	.align		4
.L_5:
        /*001c*/ 	.word	index@(triton_per_fused__native_batch_norm_legit_add_eq_masked_fill_native_batch_norm_backward_ones_like_2)
        /*0020*/ 	.word	0x00000000


	//----- nvinfo : EIATTR_MIN_STACK_SIZE
	.align		4
.L_6:
        /*0024*/ 	.byte	0x04, 0x12
        /*0026*/ 	.short	(.L_8 - .L_7)
	.align		4
.L_7:
        /*0028*/ 	.word	index@(triton_per_fused__native_batch_norm_legit_add_eq_masked_fill_native_batch_norm_backward_ones_like_2)
        /*002c*/ 	.word	0x00000000
.L_8:


//--------------------- .nv.info.triton_per_fused__native_batch_norm_legit_add_eq_masked_fill_native_batch_norm_backward_ones_like_2 --------------------------
	.section	.nv.info.triton_per_fused__native_batch_norm_legit_add_eq_masked_fill_native_batch_norm_backward_ones_like_2,"",@"SHT_CUDA_INFO"
	.sectionflags	@""
	.align	4


	//----- nvinfo : EIATTR_CUDA_API_VERSION
	.align		4
        /*0000*/ 	.byte	0x04, 0x37
        /*0002*/ 	.short	(.L_10 - .L_9)
.L_9:
        /*0004*/ 	.word	0x0000007c


	//----- nvinfo : EIATTR_KPARAM_INFO
	.align		4
.L_10:
        /*0008*/ 	.byte	0x04, 0x17
        /*000a*/ 	.short	(.L_12 - .L_11)
.L_11:
        /*000c*/ 	.word	0x00000000
        /*0010*/ 	.short	0x0009
        /*0012*/ 	.short	0x0044
        /*0014*/ 	.byte	0x00, 0xf0, 0x11, 0x00


	//----- nvinfo : EIATTR_KPARAM_INFO
	.align		4
.L_12:
        /*0018*/ 	.byte	0x04, 0x17
        /*001a*/ 	.short	(.L_14 - .L_13)
.L_13:
        /*001c*/ 	.word	0x00000000
        /*0020*/ 	.short	0x0008
        /*0022*/ 	.short	0x0040
        /*0024*/ 	.byte	0x00, 0xf0, 0x11, 0x00


	//----- nvinfo : EIATTR_KPARAM_INFO
	.align		4
.L_14:
        /*0028*/ 	.byte	0x04, 0x17
        /*002a*/ 	.short	(.L_16 - .L_15)
.L_15:
        /*002c*/ 	.word	0x00000000
        /*0030*/ 	.short	0x0007
        /*0032*/ 	.short	0x0038
        /*0034*/ 	.byte	0x00, 0xf4, 0x21, 0x00


	//----- nvinfo : EIATTR_KPARAM_INFO
	.align		4
.L_16:
        /*0038*/ 	.byte	0x04, 0x17
        /*003a*/ 	.short	(.L_18 - .L_17)
.L_17:
        /*003c*/ 	.word	0x00000000
        /*0040*/ 	.short	0x0006
        /*0042*/ 	.short	0x0030
        /*0044*/ 	.byte	0x00, 0xf4, 0x21, 0x00


	//----- nvinfo : EIATTR_KPARAM_INFO
	.align		4
.L_18:
        /*0048*/ 	.byte	0x04, 0x17
        /*004a*/ 	.short	(.L_20 - .L_19)
.L_19:
        /*004c*/ 	.word	0x00000000
        /*0050*/ 	.short	0x0005
        /*0052*/ 	.short	0x0028
        /*0054*/ 	.byte	0x00, 0xf4, 0x21, 0x00


	//----- nvinfo : EIATTR_KPARAM_INFO
	.align		4
.L_20:
        /*0058*/ 	.byte	0x04, 0x17
        /*005a*/ 	.short	(.L_22 - .L_21)
.L_21:
        /*005c*/ 	.word	0x00000000
        /*0060*/ 	.short	0x0004
        /*0062*/ 	.short	0x0020
        /*0064*/ 	.byte	0x00, 0xf4, 0x21, 0x00


	//----- nvinfo : EIATTR_KPARAM_INFO
	.align		4
.L_22:
        /*0068*/ 	.byte	0x04, 0x17
        /*006a*/ 	.short	(.L_24 - .L_23)
.L_23:
        /*006c*/ 	.word	0x00000000
        /*0070*/ 	.short	0x0003
        /*0072*/ 	.short	0x0018
        /*0074*/ 	.byte	0x00, 0xf4, 0x21, 0x00


	//----- nvinfo : EIATTR_KPARAM_INFO
	.align		4
.L_24:
        /*0078*/ 	.byte	0x04, 0x17
        /*007a*/ 	.short	(.L_26 - .L_25)
.L_25:
        /*007c*/ 	.word	0x00000000
        /*0080*/ 	.short	0x0002
        /*0082*/ 	.short	0x0010
        /*0084*/ 	.byte	0x00, 0xf4, 0x21, 0x00


	//----- nvinfo : EIATTR_KPARAM_INFO
	.align		4
.L_26:
        /*0088*/ 	.byte	0x04, 0x17
        /*008a*/ 	.short	(.L_28 - .L_27)
.L_27:
        /*008c*/ 	.word	0x00000000
        /*0090*/ 	.short	0x0001
        /*0092*/ 	.short	0x0008
        /*0094*/ 	.byte	0x00, 0xf4, 0x21, 0x00


	//----- nvinfo : EIATTR_KPARAM_INFO
	.align		4
.L_28:
        /*0098*/ 	.byte	0x04, 0x17
        /*009a*/ 	.short	(.L_30 - .L_29)
.L_29:
        /*009c*/ 	.word	0x00000000
        /*00a0*/ 	.short	0x0000
        /*00a2*/ 	.short	0x0000
        /*00a4*/ 	.byte	0x00, 0xf4, 0x21, 0x00


	//----- nvinfo : EIATTR_SPARSE_MMA_MASK
	.align		4
.L_30:
        /*00a8*/ 	.byte	0x03, 0x50
        /*00aa*/ 	.short	0x0000


	//----- nvinfo : EIATTR_MAXREG_COUNT
	.align		4
        /*00ac*/ 	.byte	0x03, 0x1b
        /*00ae*/ 	.short	0x00ff


	//----- nvinfo : EIATTR_COOP_GROUP_MASK_REGIDS
	.align		4
        /*00b0*/ 	.byte	0x04, 0x29
        /*00b2*/ 	.short	(.L_32 - .L_31)


	//   ....[0]....
.L_31:
        /*00b4*/ 	.word	0xffffffff


	//   ....[1]....
        /*00b8*/ 	.word	0xffffffff


	//   ....[2]....
        /*00bc*/ 	.word	0xffffffff


	//   ....[3]....
        /*00c0*/ 	.word	0xffffffff


	//   ....[4]....
        /*00c4*/ 	.word	0xffffffff


	//   ....[5]....
        /*00c8*/ 	.word	0xffffffff


	//   ....[6]....
        /*00cc*/ 	.word	0xffffffff


	//   ....[7]....
        /*00d0*/ 	.word	0xffffffff


	//   ....[8]....
        /*00d4*/ 	.word	0xffffffff


	//   ....[9]....
        /*00d8*/ 	.word	0xffffffff


	//   ....[10]....
        /*00dc*/ 	.word	0xffffffff


	//   ....[11]....
        /*00e0*/ 	.word	0xffffffff


	//   ....[12]....
        /*00e4*/ 	.word	0xffffffff


	//   ....[13]....
        /*00e8*/ 	.word	0xffffffff


	//   ....[14]....
        /*00ec*/ 	.word	0xffffffff


	//   ....[15]....
        /*00f0*/ 	.word	0xffffffff


	//----- nvinfo : EIATTR_COOP_GROUP_INSTR_OFFSETS
	.align		4
.L_32:
        /*00f4*/ 	.byte	0x04, 0x28
        /*00f6*/ 	.short	(.L_34 - .L_33)


	//   ....[0]....
.L_33:
        /*00f8*/ 	.word	0x00000300


	//   ....[1]....
        /*00fc*/ 	.word	0x00000370


	//   ....[2]....
        /*0100*/ 	.word	0x00000380


	//   ....[3]....
        /*0104*/ 	.word	0x000003b0


	//   ....[4]....
        /*0108*/ 	.word	0x000003c0


	//   ....[5]....
        /*010c*/ 	.word	0x000003f0


	//   ....[6]....
        /*0110*/ 	.word	0x00000400


	//   ....[7]....
        /*0114*/ 	.word	0x00000430


	//   ....[8]....
        /*0118*/ 	.word	0x00000470


	//   ....[9]....
        /*011c*/ 	.word	0x000004d0


	//   ....[10]....
        /*0120*/ 	.word	0x000004e0


	//   ....[11]....
        /*0124*/ 	.word	0x00000510


	//   ....[12]....
        /*0128*/ 	.word	0x00000520


	//   ....[13]....
        /*012c*/ 	.word	0x00000560


	//   ....[14]....
        /*0130*/ 	.word	0x00000580


	//   ....[15]....
        /*0134*/ 	.word	0x000005e0


	//----- nvinfo : EIATTR_EXIT_INSTR_OFFSETS
	.align		4
.L_34:
        /*0138*/ 	.byte	0x04, 0x1c
        /*013a*/ 	.short	(.L_36 - .L_35)


	//   ....[0]....
.L_35:
        /*013c*/ 	.word	0x00000740


	//   ....[1]....
        /*0140*/ 	.word	0x00000780


	//----- nvinfo : EIATTR_REQNTID
	.align		4
.L_36:
        /*0144*/ 	.byte	0x04, 0x10
        /*0146*/ 	.short	(.L_38 - .L_37)
.L_37:
        /*0148*/ 	.word	0x00000040
        /*014c*/ 	.word	0x00000001
        /*0150*/ 	.word	0x00000001


	//----- nvinfo : EIATTR_CBANK_PARAM_SIZE
	.align		4
.L_38:
        /*0154*/ 	.byte	0x03, 0x19
        /*0156*/ 	.short	0x0048


	//----- nvinfo : EIATTR_PARAM_CBANK
	.align		4
        /*0158*/ 	.byte	0x04, 0x0a
        /*015a*/ 	.short	(.L_40 - .L_39)
	.align		4
.L_39:
        /*015c*/ 	.word	index@(.nv.constant0.triton_per_fused__native_batch_norm_legit_add_eq_masked_fill_native_batch_norm_backward_ones_like_2)
        /*0160*/ 	.short	0x0210
        /*0162*/ 	.short	0x0048


	//----- nvinfo : EIATTR_SW_WAR
	.align		4
.L_40:
        /*0164*/ 	.byte	0x04, 0x36
        /*0166*/ 	.short	(.L_42 - .L_41)
.L_41:
        /*0168*/ 	.word	0x00000008
.L_42:


//--------------------- .nv.callgraph             --------------------------
	.section	.nv.callgraph,"",@"SHT_CUDA_CALLGRAPH"
	.align	4
	.sectionentsize	8
	.align		4
        /*0000*/ 	.word	0x00000000
	.align		4
        /*0004*/ 	.word	0xffffffff
	.align		4
        /*0008*/ 	.word	0x00000000
	.align		4
        /*000c*/ 	.word	0xfffffffe
	.align		4
        /*0010*/ 	.word	0x00000000
	.align		4
        /*0014*/ 	.word	0xfffffffd
	.align		4
        /*0018*/ 	.word	0x00000000
	.align		4
        /*001c*/ 	.word	0xfffffffc


//--------------------- .nv.constant4             --------------------------
	.section	.nv.constant4,"a",@progbits
	.align	8
	.align		8
.nv.constant4:
        /*0000*/ 	.dword	_$_str


//--------------------- .text.triton_per_fused__native_batch_norm_legit_add_eq_masked_fill_native_batch_norm_backward_ones_like_2 --------------------------
	.section	.text.triton_per_fused__native_batch_norm_legit_add_eq_masked_fill_native_batch_norm_backward_ones_like_2,"ax",@progbits
	.align	128
        .global         triton_per_fused__native_batch_norm_legit_add_eq_masked_fill_native_batch_norm_backward_ones_like_2
        .type           triton_per_fused__native_batch_norm_legit_add_eq_masked_fill_native_batch_norm_backward_ones_like_2,@function
        .size           triton_per_fused__native_batch_norm_legit_add_eq_masked_fill_native_batch_norm_backward_ones_like_2,(.L_x_1 - triton_per_fused__native_batch_norm_legit_add_eq_masked_fill_native_batch_norm_backward_ones_like_2)
        .other          triton_per_fused__native_batch_norm_legit_add_eq_masked_fill_native_batch_norm_backward_ones_like_2,@"STO_CUDA_ENTRY STV_DEFAULT"
triton_per_fused__native_batch_norm_legit_add_eq_masked_fill_native_batch_norm_backward_ones_like_2:
.text.triton_per_fused__native_batch_norm_legit_add_eq_masked_fill_native_batch_norm_backward_ones_like_2:
[----:B------:R-:W0:Y:S02]  /*0000*/  LDC R1, c[0x0][0x28] ;  /* 0x00000a00ff017b82 */ /* 0x000e240000000800 */
[----:B------:R-:W1:Y:S01]  /*0010*/  S2R R9, SR_TID.X ;  /* 0x0000000000097919 */ /* 0x000e620000002100 */
[----:B------:R-:W2:Y:S01]  /*0020*/  LDC.64 R2, c[0x0][0x210] ;  /* 0x00008400ff027b82 */ /* 0x000ea20000000a00 */
[----:B------:R-:W-:Y:S01]  /*0030*/  ULDC.64 UR4, c[0x0][0x208] ;  /* 0x0000820000047ab9 */ /* 0x000fe20000000a00 */
[----:B------:R-:W3:Y:S06]  /*0040*/  S2R R0, SR_CTAID.X ;  /* 0x0000000000007919 */ /* 0x000eec0000002500 */
[----:B------:R-:W4:Y:S01]  /*0050*/  LDC.64 R6, c[0x0][0x218] ;  /* 0x00008600ff067b82 */ /* 0x000f220000000a00 */
[----:B------:R-:W-:-:S02]  /*0060*/  MOV R10, RZ ;  /* 0x000000ff000a7202 */ /* 0x000fc40000000f00 */
[----:B------:R-:W-:-:S05]  /*0070*/  CS2R R14, SRZ ;  /* 0x00000000000e7805 */ /* 0x000fca000001ff00 */
[----:B------:R-:W5:Y:S01]  /*0080*/  LDC.64 R12, c[0x0][0x220] ;  /* 0x00008800ff0c7b82 */ /* 0x000f620000000a00 */
[----:B------:R-:W-:Y:S01]  /*0090*/  HFMA2.MMA R8, -RZ, RZ, 0, 0 ;  /* 0x00000000ff087435 */ /* 0x000fe200000001ff */
[----:B------:R-:W-:Y:S01]  /*00a0*/  MOV R22, 0x3d800000 ;  /* 0x3d80000000167802 */ /* 0x000fe20000000f00 */
[----:B------:R-:W-:Y:S01]  /*00b0*/  ULDC.64 UR6, c[0x0][0x228] ;  /* 0x00008a0000067ab9 */ /* 0x000fe20000000a00 */
[----:B-1----:R-:W-:Y:S02]  /*00c0*/  LOP3.LUT R5, R9, 0xf, RZ, 0xc0, !PT ;  /* 0x0000000f09057812 */ /* 0x002fe400078ec0ff */
[C---:B---3--:R-:W-:Y:S02]  /*00d0*/  ISETP.GE.AND P1, PT, R0.reuse, 0x4, PT ;  /* 0x000000040000780c */ /* 0x048fe40003f26270 */
[----:B------:R-:W-:Y:S01]  /*00e0*/  LEA R4, R0, R5, 0x4 ;  /* 0x0000000500047211 */ /* 0x000fe200078e20ff */
[----:B------:R-:W-:-:S04]  /*00f0*/  HFMA2.MMA R5, -RZ, RZ, 0, 0 ;  /* 0x00000000ff057435 */ /* 0x000fc800000001ff */
[----:B--2---:R-:W-:-:S06]  /*0100*/  IMAD.WIDE R2, R4, 0x4, R2 ;  /* 0x0000000404027825 */ /* 0x004fcc00078e0202 */
[----:B------:R-:W2:Y:S04]  /*0110*/  @!P1 LDG.E R5, desc[UR4][R2.64] ;  /* 0x0000000402059981 */ /* 0x000ea8000c1e1900 */
[----:B------:R-:W3:Y:S01]  /*0120*/  @!P1 LDG.E R10, desc[UR4][R2.64] ;  /* 0x00000004020a9981 */ /* 0x000ee2000c1e1900 */
[----:B----4-:R-:W-:-:S05]  /*0130*/  IMAD.WIDE R6, R4, 0x4, R6 ;  /* 0x0000000404067825 */ /* 0x010fca00078e0206 */
[----:B------:R-:W4:Y:S04]  /*0140*/  @!P1 LDG.E R14, desc[UR4][R6.64] ;  /* 0x00000004060e9981 */ /* 0x000f28000c1e1900 */
[----:B------:R1:W4:Y:S01]  /*0150*/  @!P1 LDG.E R15, desc[UR4][R6.64] ;  /* 0x00000004060f9981 */ /* 0x000322000c1e1900 */
[----:B-----5:R-:W-:-:S05]  /*0160*/  IMAD.WIDE R12, R4, 0x4, R12 ;  /* 0x00000004040c7825 */ /* 0x020fca00078e020c */
[----:B------:R5:W4:Y:S01]  /*0170*/  @!P1 LDG.E R8, desc[UR4][R12.64] ;  /* 0x000000040c089981 */ /* 0x000b22000c1e1900 */
[----:B--2---:R-:W-:-:S04]  /*0180*/  SEL R5, R5, RZ, !P1 ;  /* 0x000000ff05057207 */ /* 0x004fc80004800000 */
[C---:B------:R-:W-:Y:S02]  /*0190*/  FSETP.NEU.AND P2, PT, R5.reuse, RZ, PT ;  /* 0x000000ff0500720b */ /* 0x040fe40003f4d000 */
[----:B---3--:R-:W-:Y:S02]  /*01a0*/  SEL R10, R10, RZ, !P1 ;  /* 0x000000ff0a0a7207 */ /* 0x008fe40004800000 */
[----:B------:R-:W-:-:S04]  /*01b0*/  FSEL R11, R5, 1, P2 ;  /* 0x3f800000050b7808 */ /* 0x000fc80001000000 */
[C---:B------:R-:W-:Y:S01]  /*01c0*/  FSETP.GEU.AND P5, PT, |R11|.reuse, 1.175494350822287508e-38, PT ;  /* 0x008000000b00780b */ /* 0x040fe20003fae200 */
[C---:B-1----:R-:W-:Y:S01]  /*01d0*/  FMUL R6, R11.reuse, 0.25 ;  /* 0x3e8000000b067820 */ /* 0x042fe20000400000 */
[----:B------:R-:W-:-:S04]  /*01e0*/  FSETP.GT.AND P0, PT, |R11|, 8.50705917302346158658e+37, PT ;  /* 0x7e8000000b00780b */ /* 0x000fc80003f04200 */
[----:B------:R-:W-:Y:S02]  /*01f0*/  FSEL R7, R6, R11, P0 ;  /* 0x0000000b06077208 */ /* 0x000fe40000000000 */
[----:B------:R-:W-:-:S05]  /*0200*/  FSETP.NEU.AND P4, PT, R10, RZ, PT ;  /* 0x000000ff0a00720b */ /* 0x000fca0003f8d000 */
[----:B------:R-:W-:Y:S01]  /*0210*/  @!P5 FMUL R7, R7, 16777216 ;  /* 0x4b8000000707d820 */ /* 0x000fe20000400000 */
[----:B------:R-:W-:Y:S02]  /*0220*/  FSEL R10, R10, 1, P4 ;  /* 0x3f8000000a0a7808 */ /* 0x000fe40002000000 */
[----:B----4-:R-:W-:-:S03]  /*0230*/  SEL R14, R14, RZ, !P1 ;  /* 0x000000ff0e0e7207 */ /* 0x010fc60004800000 */
[----:B------:R-:W1:Y:S01]  /*0240*/  MUFU.RCP R7, R7 ;  /* 0x0000000700077308 */ /* 0x000e620000001000 */
[----:B------:R-:W-:Y:S01]  /*0250*/  FSETP.GT.AND P3, PT, |R10|, 8.50705917302346158658e+37, PT ;  /* 0x7e8000000a00780b */ /* 0x000fe20003f64200 */
[----:B------:R-:W-:Y:S01]  /*0260*/  @P0 FMUL R14, R14, 0.25 ;  /* 0x3e8000000e0e0820 */ /* 0x000fe20000400000 */
[----:B------:R-:W-:-:S03]  /*0270*/  FSETP.GEU.AND P6, PT, |R10|, 1.175494350822287508e-38, PT ;  /* 0x008000000a00780b */ /* 0x000fc60003fce200 */
[----:B------:R-:W-:-:S04]  /*0280*/  @!P5 FMUL R14, R14, 16777216 ;  /* 0x4b8000000e0ed820 */ /* 0x000fc80000400000 */
[----:B-1----:R-:W-:-:S04]  /*0290*/  FMUL R6, R7, R14 ;  /* 0x0000000e07067220 */ /* 0x002fc80000400000 */
[----:B------:R-:W-:Y:S01]  /*02a0*/  @P3 FMUL R10, R10, 0.25 ;  /* 0x3e8000000a0a3820 */ /* 0x000fe20000400000 */
[----:B------:R-:W-:-:S03]  /*02b0*/  FSEL R6, R6, RZ, P2 ;  /* 0x000000ff06067208 */ /* 0x000fc60001000000 */
[----:B------:R-:W-:Y:S01]  /*02c0*/  @!P6 FMUL R10, R10, 16777216 ;  /* 0x4b8000000a0ae820 */ /* 0x000fe20000400000 */
[----:B-----5:R-:W-:-:S05]  /*02d0*/  FSEL R12, R6, RZ, !P1 ;  /* 0x000000ff060c7208 */ /* 0x020fca0004800000 */
[----:B------:R-:W1:Y:S01]  /*02e0*/  MUFU.RCP R10, R10 ;  /* 0x0000000a000a7308 */ /* 0x000e620000001000 */
[----:B------:R-:W-:Y:S01]  /*02f0*/  SEL R15, R15, RZ, !P1 ;  /* 0x000000ff0f0f7207 */ /* 0x000fe20004800000 */
[----:B------:R-:W2:Y:S04]  /*0300*/  SHFL.BFLY PT, R17, R12, 0x8, 0x1f ;  /* 0x0d001f000c117f89 */ /* 0x000ea800000e0000 */
[----:B------:R-:W-:-:S04]  /*0310*/  @P3 FMUL R15, R15, 0.25 ;  /* 0x3e8000000f0f3820 */ /* 0x000fc80000400000 */
[----:B------:R-:W-:-:S04]  /*0320*/  @!P6 FMUL R15, R15, 16777216 ;  /* 0x4b8000000f0fe820 */ /* 0x000fc80000400000 */
[----:B-1----:R-:W-:-:S05]  /*0330*/  FMUL R7, R10, R15 ;  /* 0x0000000f0a077220 */ /* 0x002fca0000400000 */
[----:B------:R-:W-:-:S04]  /*0340*/  FSEL R7, R7, RZ, P4 ;  /* 0x000000ff07077208 */ /* 0x000fc80002000000 */
[----:B------:R-:W-:Y:S01]  /*0350*/  FSEL R13, R7, RZ, !P1 ;  /* 0x000000ff070d7208 */ /* 0x000fe20004800000 */
[----:B--2---:R-:W-:-:S04]  /*0360*/  FADD R17, R12, R17 ;  /* 0x000000110c117221 */ /* 0x004fc80000000000 */
[----:B------:R-:W1:Y:S04]  /*0370*/  SHFL.BFLY PT, R14, R13, 0x8, 0x1f ;  /* 0x0d001f000d0e7f89 */ /* 0x000e6800000e0000 */
[----:B------:R-:W2:Y:S01]  /*0380*/  SHFL.BFLY PT, R10, R17, 0x4, 0x1f ;  /* 0x0c801f00110a7f89 */ /* 0x000ea200000e0000 */
[----:B-1----:R-:W-:Y:S01]  /*0390*/  FADD R16, R13, R14 ;  /* 0x0000000e0d107221 */ /* 0x002fe20000000000 */
        /* <DEDUP_REMOVED lines=9> */
[----:B------:R-:W1:Y:S01]  /*0430*/  SHFL.BFLY PT, R21, R12, 0x1, 0x1f ;  /* 0x0c201f000c157f89 */ /* 0x000e6200000e0000 */
[----:B------:R-:W-:-:S04]  /*0440*/  FFMA R10, R13, -0.0625, R6 ;  /* 0xbd8000000d0a7823 */ /* 0x000fc80000000006 */
[----:B------:R-:W-:-:S05]  /*0450*/  FMUL R6, R10, R10 ;  /* 0x0000000a0a067220 */ /* 0x000fca0000400000 */
[----:B------:R-:W-:-:S05]  /*0460*/  FSEL R13, R6, RZ, !P1 ;  /* 0x000000ff060d7208 */ /* 0x000fca0004800000 */
[----:B------:R-:W2:Y:S01]  /*0470*/  SHFL.BFLY PT, R14, R13, 0x8, 0x1f ;  /* 0x0d001f000d0e7f89 */ /* 0x000ea200000e0000 */
[----:B-1----:R-:W-:-:S04]  /*0480*/  FADD R6, R12, R21 ;  /* 0x000000150c067221 */ /* 0x002fc80000000000 */
[----:B------:R-:W-:-:S04]  /*0490*/  FFMA R6, R6, -0.0625, R7 ;  /* 0xbd80000006067823 */ /* 0x000fc80000000007 */
[----:B------:R-:W-:-:S05]  /*04a0*/  FMUL R6, R6, R6 ;  /* 0x0000000606067220 */ /* 0x000fca0000400000 */
        /* <DEDUP_REMOVED lines=8> */
[----:B-1----:R-:W-:Y:S02]  /*0530*/  FADD R17, R15, R16 ;  /* 0x000000100f117221 */ /* 0x002fe40000000000 */
[----:B------:R-:W1:Y:S01]  /*0540*/  LDC.64 R14, c[0x0][0x230] ;  /* 0x00008c00ff0e7b82 */ /* 0x000e620000000a00 */
[----:B--2---:R-:W-:-:S05]  /*0550*/  FADD R16, R7, R12 ;  /* 0x0000000c07107221 */ /* 0x004fca0000000000 */
[----:B------:R-:W2:Y:S02]  /*0560*/  SHFL.BFLY PT, R13, R16, 0x1, 0x1f ;  /* 0x0c201f00100d7f89 */ /* 0x000ea400000e0000 */
[----:B------:R-:W3:Y:S02]  /*0570*/  LDC.64 R6, c[0x0][0x240] ;  /* 0x00009000ff067b82 */ /* 0x000ee40000000a00 */
[----:B------:R-:W4:Y:S01]  /*0580*/  SHFL.BFLY PT, R18, R17, 0x2, 0x1f ;  /* 0x0c401f0011127f89 */ /* 0x000f2200000e0000 */
[----:B--2---:R-:W-:-:S04]  /*0590*/  FADD R13, R16, R13 ;  /* 0x0000000d100d7221 */ /* 0x004fc80000000000 */
[----:B------:R-:W-:Y:S01]  /*05a0*/  FFMA R20, R13, R22, 9.9999997473787516356e-06 ;  /* 0x3727c5ac0d147423 */ /* 0x000fe20000000016 */
[----:B----4-:R-:W-:Y:S01]  /*05b0*/  FADD R18, R17, R18 ;  /* 0x0000001211127221 */ /* 0x010fe20000000000 */
[----:B------:R-:W2:Y:S04]  /*05c0*/  LDC.64 R12, c[0x0][0x238] ;  /* 0x00008e00ff0c7b82 */ /* 0x000ea80000000a00 */
[----:B------:R-:W4:Y:S01]  /*05d0*/  MUFU.RSQ R20, R20 ;  /* 0x0000001400147308 */ /* 0x000f220000001400 */
[----:B------:R-:W5:Y:S01]  /*05e0*/  SHFL.BFLY PT, R19, R18, 0x1, 0x1f ;  /* 0x0c201f0012137f89 */ /* 0x000f6200000e0000 */
[----:B------:R-:W-:Y:S02]  /*05f0*/  SEL R17, R8, RZ, !P1 ;  /* 0x000000ff08117207 */ /* 0x000fe40004800000 */
[----:B------:R-:W-:-:S02]  /*0600*/  LOP3.LUT P0, RZ, R9, 0x30, RZ, 0xc0, !PT ;  /* 0x0000003009ff7812 */ /* 0x000fc4000780c0ff */
[----:B------:R-:W-:Y:S02]  /*0610*/  LOP3.LUT P1, RZ, R9, 0x3f, RZ, 0xc0, !PT ;  /* 0x0000003f09ff7812 */ /* 0x000fe4000782c0ff */
[----:B------:R-:W-:Y:S02]  /*0620*/  ISETP.LT.AND P0, PT, R0, 0x4, !P0 ;  /* 0x000000040000780c */ /* 0x000fe40004701270 */
[----:B------:R-:W-:Y:S01]  /*0630*/  IADD3 R8, P3, R4, UR6, RZ ;  /* 0x0000000604087c10 */ /* 0x000fe2000ff7e0ff */
[----:B----4-:R-:W-:Y:S02]  /*0640*/  FFMA R21, R10, R20, R17 ;  /* 0x000000140a157223 */ /* 0x010fe40000000011 */
[----:B------:R-:W4:Y:S01]  /*0650*/  LDC.64 R16, c[0x0][0x248] ;  /* 0x00009200ff107b82 */ /* 0x000f220000000a00 */
[----:B------:R-:W-:Y:S02]  /*0660*/  ISETP.LT.AND P1, PT, R0, 0x4, !P1 ;  /* 0x000000040000780c */ /* 0x000fe40004f21270 */
[----:B------:R-:W-:-:S02]  /*0670*/  LEA.HI.X.SX32 R9, R4, UR7, 0x1, P3 ;  /* 0x0000000704097c11 */ /* 0x000fc400098f0eff */
[----:B------:R-:W-:Y:S01]  /*0680*/  SEL R23, RZ, 0x1, P2 ;  /* 0x00000001ff177807 */ /* 0x000fe20001000000 */
[----:B-1----:R-:W-:Y:S01]  /*0690*/  IMAD.WIDE R14, R4, 0x4, R14 ;  /* 0x00000004040e7825 */ /* 0x002fe200078e020e */
[----:B------:R-:W-:-:S03]  /*06a0*/  FSET.BF.NEU.AND R5, R5, RZ, PT ;  /* 0x000000ff0505720a */ /* 0x000fc6000380d000 */
[C---:B--2---:R-:W-:Y:S01]  /*06b0*/  IMAD.WIDE R12, R4.reuse, 0x4, R12 ;  /* 0x00000004040c7825 */ /* 0x044fe200078e020c */
[----:B------:R1:W-:Y:S03]  /*06c0*/  @P0 STG.E.U8 desc[UR4][R8.64], R23 ;  /* 0x0000001708000986 */ /* 0x0003e6000c101104 */
[----:B---3--:R-:W-:Y:S01]  /*06d0*/  IMAD.WIDE R6, R4, 0x4, R6 ;  /* 0x0000000404067825 */ /* 0x008fe200078e0206 */
[----:B------:R1:W-:Y:S03]  /*06e0*/  @P0 STG.E desc[UR4][R2.64], R11 ;  /* 0x0000000b02000986 */ /* 0x0003e6000c101904 */
[----:B-----5:R-:W-:Y:S01]  /*06f0*/  FADD R19, R18, R19 ;  /* 0x0000001312137221 */ /* 0x020fe20000000000 */
[----:B------:R1:W-:Y:S04]  /*0700*/  @P0 STG.E desc[UR4][R14.64], R5 ;  /* 0x000000050e000986 */ /* 0x0003e8000c101904 */
[----:B------:R1:W-:Y:S01]  /*0710*/  @P0 STG.E desc[UR4][R12.64], R21 ;  /* 0x000000150c000986 */ /* 0x0003e2000c101904 */
[----:B------:R-:W-:-:S03]  /*0720*/  FFMA R19, R19, R22, 9.9999997473787516356e-06 ;  /* 0x3727c5ac13137423 */ /* 0x000fc60000000016 */
[----:B------:R1:W-:Y:S01]  /*0730*/  @P0 STG.E desc[UR4][R6.64], R10 ;  /* 0x0000000a06000986 */ /* 0x0003e2000c101904 */
[----:B----4-:R-:W-:Y:S05]  /*0740*/  @!P1 EXIT ;  /* 0x000000000000994d */ /* 0x010fea0003800000 */
[----:B------:R-:W0:Y:S01]  /*0750*/  MUFU.RSQ R19, R19 ;  /* 0x0000001300137308 */ /* 0x000e220000001400 */
[----:B------:R-:W-:-:S05]  /*0760*/  IMAD.WIDE R16, R0, 0x4, R16 ;  /* 0x0000000400107825 */ /* 0x000fca00078e0210 */
[----:B0-----:R-:W-:Y:S01]  /*0770*/  STG.E desc[UR4][R16.64], R19 ;  /* 0x0000001310007986 */ /* 0x001fe2000c101904 */
[----:B------:R-:W-:Y:S05]  /*0780*/  EXIT ;  /* 0x000000000000794d */ /* 0x000fea0003800000 */
.L_x_0:
[----:B------:R-:W-:-:S00]  /*0790*/  BRA `(.L_x_0) ;  /* 0xfffffffc00fc7947 */ /* 0x000fc0000383ffff */
[----:B------:R-:W-:-:S00]  /*07a0*/  NOP ;  /* 0x0000000000007918 */ /* 0x000fc00000000000 */
        /* <DEDUP_REMOVED lines=13> */
.L_x_1:


//--------------------- .nv.global.init           --------------------------
	.section	.nv.global.init,"aw",@progbits
.nv.global.init:
	.type		_$_str,@object
	.size		_$_str,(.L_0 - _$_str)
_$_str:
        /*0000*/ 	.byte	0x5f, 0x5f, 0x43, 0x55, 0x44, 0x41, 0x5f, 0x46, 0x54, 0x5a, 0x00
.L_0:


//--------------------- .nv.constant0.triton_per_fused__native_batch_norm_legit_add_eq_masked_fill_native_batch_norm_backward_ones_like_2 --------------------------
	.section	.nv.constant0.triton_per_fused__native_batch_norm_legit_add_eq_masked_fill_native_batch_norm_backward_ones_like_2,"a",@progbits
	.sectionflags	@""
	.align	4
.nv.constant0.triton_per_fused__native_batch_norm_legit_add_eq_masked_fill_native_batch_norm_backward_ones_like_2:
	.zero		600
